	.headerflags	@"EF_CUDA_TEXMODE_UNIFIED EF_CUDA_64BIT_ADDRESS EF_CUDA_ACCELERATORS EF_CUDA_SM90 EF_CUDA_VIRTUAL_SM(EF_CUDA_SM90)"
	.elftype	@"ET_EXEC"


//--------------------- .nv.info                  --------------------------
	.section	.nv.info,"",@"SHT_CUDA_INFO"
	.align	4


	//----- nvinfo : EIATTR_REGCOUNT
	.align		4
        /*0000*/ 	.byte	0x04, 0x2f
        /*0002*/ 	.short	(.L_3 - .L_2)
	.align		4
.L_2:
        /*0004*/ 	.word	index@(triton_poi_fused__native_batch_norm_legit_no_training_cat_relu_39)
        /*0008*/ 	.word	0x00000020


	//----- nvinfo : EIATTR_MIN_STACK_SIZE
	.align		4
.L_3:
        /*000c*/ 	.byte	0x04, 0x12
        /*000e*/ 	.short	(.L_5 - .L_4)
	.align		4
.L_4:
        /*0010*/ 	.word	index@(triton_poi_fused__native_batch_norm_legit_no_training_cat_relu_39)
        /*0014*/ 	.word	0x00000000


	//----- nvinfo : EIATTR_FRAME_SIZE
	.align		4
.L_5:
        /*0018*/ 	.byte	0x04, 0x11
        /*001a*/ 	.short	(.L_7 - .L_6)
	.align		4
.L_6:
        /*001c*/ 	.word	index@(triton_poi_fused__native_batch_norm_legit_no_training_cat_relu_39)
        /*0020*/ 	.word	0x00000000


	//----- nvinfo : EIATTR_MIN_STACK_SIZE
	.align		4
.L_7:
        /*0024*/ 	.byte	0x04, 0x12
        /*0026*/ 	.short	(.L_9 - .L_8)
	.align		4
.L_8:
        /*0028*/ 	.word	index@(triton_poi_fused__native_batch_norm_legit_no_training_cat_relu_39)
        /*002c*/ 	.word	0x00000000
.L_9:


//--------------------- .nv.info.triton_poi_fused__native_batch_norm_legit_no_training_cat_relu_39 --------------------------
	.section	.nv.info.triton_poi_fused__native_batch_norm_legit_no_training_cat_relu_39,"",@"SHT_CUDA_INFO"
	.sectionflags	@""
	.align	4


	//----- nvinfo : EIATTR_CUDA_API_VERSION
	.align		4
        /*0000*/ 	.byte	0x04, 0x37
        /*0002*/ 	.short	(.L_11 - .L_10)
.L_10:
        /*0004*/ 	.word	0x0000007c


	//----- nvinfo : EIATTR_KPARAM_INFO
	.align		4
.L_11:
        /*0008*/ 	.byte	0x04, 0x17
        /*000a*/ 	.short	(.L_13 - .L_12)
.L_12:
        /*000c*/ 	.word	0x00000000
        /*0010*/ 	.short	0x000a
        /*0012*/ 	.short	0x0050
        /*0014*/ 	.byte	0x00, 0xf0, 0x11, 0x00


	//----- nvinfo : EIATTR_KPARAM_INFO
	.align		4
.L_13:
        /*0018*/ 	.byte	0x04, 0x17
        /*001a*/ 	.short	(.L_15 - .L_14)
.L_14:
        /*001c*/ 	.word	0x00000000
        /*0020*/ 	.short	0x0009
        /*0022*/ 	.short	0x0048
        /*0024*/ 	.byte	0x00, 0xf4, 0x21, 0x00


	//----- nvinfo : EIATTR_KPARAM_INFO
	.align		4
.L_15:
        /*0028*/ 	.byte	0x04, 0x17
        /*002a*/ 	.short	(.L_17 - .L_16)
.L_16:
        /*002c*/ 	.word	0x00000000
        /*0030*/ 	.short	0x0008
        /*0032*/ 	.short	0x0040
        /*0034*/ 	.byte	0x00, 0xf4, 0x21, 0x00


	//----- nvinfo : EIATTR_KPARAM_INFO
	.align		4
.L_17:
        /*0038*/ 	.byte	0x04, 0x17
        /*003a*/ 	.short	(.L_19 - .L_18)
.L_18:
        /*003c*/ 	.word	0x00000000
        /*0040*/ 	.short	0x0007
        /*0042*/ 	.short	0x0038
        /*0044*/ 	.byte	0x00, 0xf4, 0x21, 0x00


	//----- nvinfo : EIATTR_KPARAM_INFO
	.align		4
.L_19:
        /*0048*/ 	.byte	0x04, 0x17
        /*004a*/ 	.short	(.L_21 - .L_20)
.L_20:
        /*004c*/ 	.word	0x00000000
        /*0050*/ 	.short	0x0006
        /*0052*/ 	.short	0x0030
        /*0054*/ 	.byte	0x00, 0xf4, 0x21, 0x00


	//----- nvinfo : EIATTR_KPARAM_INFO
	.align		4
.L_21:
        /*0058*/ 	.byte	0x04, 0x17
        /*005a*/ 	.short	(.L_23 - .L_22)
.L_22:
        /*005c*/ 	.word	0x00000000
        /*0060*/ 	.short	0x0005
        /*0062*/ 	.short	0x0028
        /*0064*/ 	.byte	0x00, 0xf4, 0x21, 0x00


	//----- nvinfo : EIATTR_KPARAM_INFO
	.align		4
.L_23:
        /*0068*/ 	.byte	0x04, 0x17
        /*006a*/ 	.short	(.L_25 - .L_24)
.L_24:
        /*006c*/ 	.word	0x00000000
        /*0070*/ 	.short	0x0004
        /*0072*/ 	.short	0x0020
        /*0074*/ 	.byte	0x00, 0xf4, 0x21, 0x00


	//----- nvinfo : EIATTR_KPARAM_INFO
	.align		4
.L_25:
        /*0078*/ 	.byte	0x04, 0x17
        /*007a*/ 	.short	(.L_27 - .L_26)
.L_26:
        /*007c*/ 	.word	0x00000000
        /*0080*/ 	.short	0x0003
        /*0082*/ 	.short	0x0018
        /*0084*/ 	.byte	0x00, 0xf4, 0x21, 0x00


	//----- nvinfo : EIATTR_KPARAM_INFO
	.align		4
.L_27:
        /*0088*/ 	.byte	0x04, 0x17
        /*008a*/ 	.short	(.L_29 - .L_28)
.L_28:
        /*008c*/ 	.word	0x00000000
        /*0090*/ 	.short	0x0002
        /*0092*/ 	.short	0x0010
        /*0094*/ 	.byte	0x00, 0xf4, 0x21, 0x00


	//----- nvinfo : EIATTR_KPARAM_INFO
	.align		4
.L_29:
        /*0098*/ 	.byte	0x04, 0x17
        /*009a*/ 	.short	(.L_31 - .L_30)
.L_30:
        /*009c*/ 	.word	0x00000000
        /*00a0*/ 	.short	0x0001
        /*00a2*/ 	.short	0x0008
        /*00a4*/ 	.byte	0x00, 0xf4, 0x21, 0x00


	//----- nvinfo : EIATTR_KPARAM_INFO
	.align		4
.L_31:
        /*00a8*/ 	.byte	0x04, 0x17
        /*00aa*/ 	.short	(.L_33 - .L_32)
.L_32:
        /*00ac*/ 	.word	0x00000000
        /*00b0*/ 	.short	0x0000
        /*00b2*/ 	.short	0x0000
        /*00b4*/ 	.byte	0x00, 0xf4, 0x21, 0x00


	//----- nvinfo : EIATTR_SPARSE_MMA_MASK
	.align		4
.L_33:
        /*00b8*/ 	.byte	0x03, 0x50
        /*00ba*/ 	.short	0x0000


	//----- nvinfo : EIATTR_MAXREG_COUNT
	.align		4
        /*00bc*/ 	.byte	0x03, 0x1b
        /*00be*/ 	.short	0x00ff


	//----- nvinfo : EIATTR_EXIT_INSTR_OFFSETS
	.align		4
        /*00c0*/ 	.byte	0x04, 0x1c
        /*00c2*/ 	.short	(.L_35 - .L_34)


	//   ....[0]....
.L_34:
        /*00c4*/ 	.word	0x00000820


	//----- nvinfo : EIATTR_REQNTID
	.align		4
.L_35:
        /*00c8*/ 	.byte	0x04, 0x10
        /*00ca*/ 	.short	(.L_37 - .L_36)
.L_36:
        /*00cc*/ 	.word	0x00000100
        /*00d0*/ 	.word	0x00000001
        /*00d4*/ 	.word	0x00000001


	//----- nvinfo : EIATTR_CBANK_PARAM_SIZE
	.align		4
.L_37:
        /*00d8*/ 	.byte	0x03, 0x19
        /*00da*/ 	.short	0x0054


	//----- nvinfo : EIATTR_PARAM_CBANK
	.align		4
        /*00dc*/ 	.byte	0x04, 0x0a
        /*00de*/ 	.short	(.L_39 - .L_38)
	.align		4
.L_38:
        /*00e0*/ 	.word	index@(.nv.constant0.triton_poi_fused__native_batch_norm_legit_no_training_cat_relu_39)
        /*00e4*/ 	.short	0x0210
        /*00e6*/ 	.short	0x0054


	//----- nvinfo : EIATTR_SW_WAR
	.align		4
.L_39:
        /*00e8*/ 	.byte	0x04, 0x36
        /*00ea*/ 	.short	(.L_41 - .L_40)
.L_40:
        /*00ec*/ 	.word	0x00000008
.L_41:


//--------------------- .nv.callgraph             --------------------------
	.section	.nv.callgraph,"",@"SHT_CUDA_CALLGRAPH"
	.align	4
	.sectionentsize	8
	.align		4
        /*0000*/ 	.word	0x00000000
	.align		4
        /*0004*/ 	.word	0xffffffff
	.align		4
        /*0008*/ 	.word	0x00000000
	.align		4
        /*000c*/ 	.word	0xfffffffe
	.align		4
        /*0010*/ 	.word	0x00000000
	.align		4
        /*0014*/ 	.word	0xfffffffd
	.align		4
        /*0018*/ 	.word	0x00000000
	.align		4
        /*001c*/ 	.word	0xfffffffc


//--------------------- .nv.constant4             --------------------------
	.section	.nv.constant4,"a",@progbits
	.align	8
	.align		8
.nv.constant4:
        /*0000*/ 	.dword	_$_str
	.align		8
        /*0008*/ 	.dword	_$_str_$_2


//--------------------- .text.triton_poi_fused__native_batch_norm_legit_no_training_cat_relu_39 --------------------------
	.section	.text.triton_poi_fused__native_batch_norm_legit_no_training_cat_relu_39,"ax",@progbits
	.align	128
        .global         triton_poi_fused__native_batch_norm_legit_no_training_cat_relu_39
        .type           triton_poi_fused__native_batch_norm_legit_no_training_cat_relu_39,@function
        .size           triton_poi_fused__native_batch_norm_legit_no_training_cat_relu_39,(.L_x_1 - triton_poi_fused__native_batch_norm_legit_no_training_cat_relu_39)
        .other          triton_poi_fused__native_batch_norm_legit_no_training_cat_relu_39,@"STO_CUDA_ENTRY STV_DEFAULT"
triton_poi_fused__native_batch_norm_legit_no_training_cat_relu_39:
.text.triton_poi_fused__native_batch_norm_legit_no_training_cat_relu_39:
[----:B------:R-:W-:Y:S01]  /*0000*/  LDC R1, c[0x0][0x28] ;  /* 0x00000a00ff017b82 */ /* 0x000fe20000000800 */
[----:B------:R-:W1:Y:S01]  /*0010*/  S2R R0, SR_TID.X ;  /* 0x0000000000007919 */ /* 0x000e620000002100 */
[----:B------:R-:W-:-:S06]  /*0020*/  ULDC.64 UR4, c[0x0][0x228] ;  /* 0x00008a0000047ab9 */ /* 0x000fcc0000000a00 */
[----:B------:R-:W2:Y:S01]  /*0030*/  LDC.64 R16, c[0x0][0x210] ;  /* 0x00008400ff107b82 */ /* 0x000ea20000000a00 */
[----:B------:R-:W-:Y:S01]  /*0040*/  ULDC.64 UR6, c[0x0][0x218] ;  /* 0x0000860000067ab9 */ /* 0x000fe20000000a00 */
[----:B------:R-:W3:Y:S06]  /*0050*/  S2R R3, SR_CTAID.X ;  /* 0x0000000000037919 */ /* 0x000eec0000002500 */
[----:B------:R-:W4:Y:S01]  /*0060*/  LDC.64 R20, c[0x0][0x218] ;  /* 0x00008600ff147b82 */ /* 0x000f220000000a00 */
[----:B------:R-:W-:Y:S02]  /*0070*/  CS2R R26, SRZ ;  /* 0x00000000001a7805 */ /* 0x000fe4000001ff00 */
[----:B------:R-:W-:-:S05]  /*0080*/  CS2R R12, SRZ ;  /* 0x00000000000c7805 */ /* 0x000fca000001ff00 */
[----:B------:R-:W5:Y:S01]  /*0090*/  LDC.64 R28, c[0x0][0x248] ;  /* 0x00009200ff1c7b82 */ /* 0x000f620000000a00 */
[----:B-1----:R-:W-:-:S05]  /*00a0*/  IMAD.SHL.U32 R0, R0, 0x2, RZ ;  /* 0x0000000200007824 */ /* 0x002fca00078e00ff */
[----:B------:R-:W-:-:S05]  /*00b0*/  LOP3.LUT R0, R0, 0x1fe, RZ, 0xc0, !PT ;  /* 0x000001fe00007812 */ /* 0x000fca00078ec0ff */
[----:B---3--:R-:W-:-:S04]  /*00c0*/  IMAD R18, R3, 0x200, R0 ;  /* 0x0000020003127824 */ /* 0x008fc800078e0200 */
[----:B------:R-:W-:Y:S01]  /*00d0*/  IMAD.HI R23, R18, 0x2e8ba2e9, RZ ;  /* 0x2e8ba2e912177827 */ /* 0x000fe200078e02ff */
[----:B------:R-:W-:-:S04]  /*00e0*/  SHF.R.S32.HI R3, RZ, 0x1f, R18 ;  /* 0x0000001fff037819 */ /* 0x000fc80000011412 */
[----:B------:R-:W-:Y:S02]  /*00f0*/  LEA.HI R0, R3, R18, RZ, 0x4 ;  /* 0x0000001203007211 */ /* 0x000fe400078f20ff */
[----:B------:R-:W-:Y:S02]  /*0100*/  SHF.R.U32.HI R6, RZ, 0x1f, R23 ;  /* 0x0000001fff067819 */ /* 0x000fe40000011617 */
[----:B------:R-:W-:Y:S02]  /*0110*/  SHF.R.S32.HI R19, RZ, 0x4, R0 ;  /* 0x00000004ff137819 */ /* 0x000fe40000011400 */
[----:B------:R-:W-:Y:S02]  /*0120*/  LEA.HI.SX32 R23, R23, R6, 0x14 ;  /* 0x0000000617177211 */ /* 0x000fe400078fa2ff */
[----:B------:R-:W-:Y:S01]  /*0130*/  LOP3.LUT R5, R0, 0xfffffff0, RZ, 0xc0, !PT ;  /* 0xfffffff000057812 */ /* 0x000fe200078ec0ff */
[----:B------:R-:W-:-:S04]  /*0140*/  IMAD.HI R2, R19, 0x2e8ba2e9, RZ ;  /* 0x2e8ba2e913027827 */ /* 0x000fc800078e02ff */
[C---:B------:R-:W-:Y:S01]  /*0150*/  IMAD R0, R23.reuse, 0x5500, RZ ;  /* 0x0000550017007824 */ /* 0x040fe200078e02ff */
[----:B------:R-:W-:Y:S01]  /*0160*/  SHF.R.U32.HI R3, RZ, 0x1f, R2 ;  /* 0x0000001fff037819 */ /* 0x000fe20000011602 */
[----:B------:R-:W-:Y:S02]  /*0170*/  IMAD.IADD R5, R18, 0x1, -R5 ;  /* 0x0000000112057824 */ /* 0x000fe400078e0a05 */
[C---:B------:R-:W-:Y:S01]  /*0180*/  IMAD R6, R23.reuse, 0x4180, RZ ;  /* 0x0000418017067824 */ /* 0x040fe200078e02ff */
[----:B------:R-:W-:Y:S02]  /*0190*/  LEA.HI.SX32 R4, R2, R3, 0x18 ;  /* 0x0000000302047211 */ /* 0x000fe400078fc2ff */
[----:B------:R-:W1:Y:S01]  /*01a0*/  LDC.64 R2, c[0x0][0x238] ;  /* 0x00008e00ff027b82 */ /* 0x000e620000000a00 */
[----:B------:R-:W-:Y:S02]  /*01b0*/  SHF.R.S32.HI R8, RZ, 0x1f, R0 ;  /* 0x0000001fff087819 */ /* 0x000fe40000011400 */
[----:B------:R-:W-:Y:S01]  /*01c0*/  IMAD R19, R4, -0x580, R19 ;  /* 0xfffffa8004137824 */ /* 0x000fe200078e0213 */
[----:B------:R-:W-:Y:S01]  /*01d0*/  SHF.R.S32.HI R10, RZ, 0x1f, R5 ;  /* 0x0000001fff0a7819 */ /* 0x000fe20000011405 */
[----:B------:R-:W-:-:S02]  /*01e0*/  IMAD R4, R23, -0x5800, R18 ;  /* 0xffffa80017047824 */ /* 0x000fc400078e0212 */
[C---:B------:R-:W-:Y:S02]  /*01f0*/  IMAD.SHL.U32 R7, R19.reuse, 0x10, RZ ;  /* 0x0000001013077824 */ /* 0x040fe400078e00ff */
[--C-:B------:R-:W-:Y:S02]  /*0200*/  IMAD.IADD R4, R4, 0x1, R0.reuse ;  /* 0x0000000104047824 */ /* 0x100fe400078e0200 */
[----:B------:R-:W-:Y:S01]  /*0210*/  VIADD R22, R19, 0xfffffc00 ;  /* 0xfffffc0013167836 */ /* 0x000fe20000000000 */
[----:B------:R-:W-:Y:S01]  /*0220*/  IADD3 R0, P0, P1, R7, R5, R0 ;  /* 0x0000000507007210 */ /* 0x000fe2000791e000 */
[----:B------:R-:W-:Y:S01]  /*0230*/  VIADD R11, R19, 0xfffffab0 ;  /* 0xfffffab0130b7836 */ /* 0x000fe20000000000 */
[----:B------:R-:W-:Y:S02]  /*0240*/  IADD3 R5, P2, P3, R7, R6, R5 ;  /* 0x0000000607057210 */ /* 0x000fe40007b5e005 */
[----:B------:R-:W-:Y:S02]  /*0250*/  SHF.R.S32.HI R7, RZ, 0x1f, R7 ;  /* 0x0000001fff077819 */ /* 0x000fe40000011407 */
[----:B------:R-:W-:-:S02]  /*0260*/  SHF.R.S32.HI R6, RZ, 0x1f, R6 ;  /* 0x0000001fff067819 */ /* 0x000fc40000011406 */
[----:B------:R-:W-:Y:S02]  /*0270*/  IADD3.X R9, R7, R10, R8, P0, P1 ;  /* 0x0000000a07097210 */ /* 0x000fe400007e2408 */
[C---:B------:R-:W-:Y:S01]  /*0280*/  LEA R24, P1, R0.reuse, UR4, 0x2 ;  /* 0x0000000400187c11 */ /* 0x040fe2000f8210ff */
[----:B-1----:R-:W-:Y:S01]  /*0290*/  IMAD.WIDE R2, R19, 0x4, R2 ;  /* 0x0000000413027825 */ /* 0x002fe200078e0202 */
[----:B------:R-:W-:Y:S02]  /*02a0*/  IADD3.X R6, R7, R6, R10, P2, P3 ;  /* 0x0000000607067210 */ /* 0x000fe400017e640a */
[----:B------:R-:W-:Y:S01]  /*02b0*/  LEA.HI.X R25, R0, UR5, R9, 0x2, P1 ;  /* 0x0000000500197c11 */ /* 0x000fe200088f1409 */
[----:B------:R-:W-:Y:S01]  /*02c0*/  ULDC.64 UR4, c[0x0][0x208] ;  /* 0x0000820000047ab9 */ /* 0x000fe20000000a00 */
[----:B------:R-:W-:Y:S01]  /*02d0*/  ISETP.GE.U32.AND P5, PT, R22, 0x150, PT ;  /* 0x000001501600780c */ /* 0x000fe20003fa6070 */
[----:B------:R1:W3:Y:S01]  /*02e0*/  LDG.E.EL R0, desc[UR4][R2.64] ;  /* 0x0000000402007981 */ /* 0x0002e2000c2e1900 */
[C---:B------:R-:W-:Y:S01]  /*02f0*/  SHF.L.U64.HI R7, R5.reuse, 0x2, R6 ;  /* 0x0000000205077819 */ /* 0x040fe20000010206 */
[----:B------:R-:W-:Y:S01]  /*0300*/  IMAD.SHL.U32 R6, R5, 0x4, RZ ;  /* 0x0000000405067824 */ /* 0x000fe200078e00ff */
[----:B------:R-:W-:Y:S01]  /*0310*/  ISETP.GE.U32.AND P0, PT, R11, 0x18, PT ;  /* 0x000000180b00780c */ /* 0x000fe20003f06070 */
[----:B------:R-:W-:-:S02]  /*0320*/  IMAD R23, R23, -0x1380, R4 ;  /* 0xffffec8017177824 */ /* 0x000fc400078e0204 */
[----:B--2---:R-:W-:Y:S01]  /*0330*/  IMAD.WIDE R16, R4, 0x4, R16 ;  /* 0x0000000404107825 */ /* 0x004fe200078e0210 */
[----:B------:R-:W-:Y:S01]  /*0340*/  IADD3 R14, P1, R6, UR6, RZ ;  /* 0x00000006060e7c10 */ /* 0x000fe2000ff3e0ff */
[----:B------:R-:W2:Y:S01]  /*0350*/  LDC.64 R4, c[0x0][0x220] ;  /* 0x00008800ff047b82 */ /* 0x000ea20000000a00 */
[----:B------:R-:W-:Y:S02]  /*0360*/  CS2R R10, SRZ ;  /* 0x00000000000a7805 */ /* 0x000fe4000001ff00 */
[C---:B------:R-:W-:Y:S02]  /*0370*/  ISETP.GT.AND P2, PT, R19.reuse, 0x567, PT ;  /* 0x000005671300780c */ /* 0x040fe40003f44270 */
[----:B------:R-:W-:Y:S01]  /*0380*/  IADD3.X R15, R7, UR7, RZ, P1, !PT ;  /* 0x00000007070f7c10 */ /* 0x000fe20008ffe4ff */
[----:B------:R-:W-:Y:S01]  /*0390*/  ULDC.64 UR6, c[0x0][0x220] ;  /* 0x0000880000067ab9 */ /* 0x000fe20000000a00 */
[----:B------:R-:W-:Y:S01]  /*03a0*/  ISETP.GE.AND P1, PT, R19, 0x400, PT ;  /* 0x000004001300780c */ /* 0x000fe20003f26270 */
[----:B------:R5:W3:Y:S01]  /*03b0*/  @!P5 LDG.E.64 R10, desc[UR4][R24.64+-0x10000] ;  /* 0xff000004180ad981 */ /* 0x000ae2000c1e1b00 */
[----:B------:R-:W-:-:S02]  /*03c0*/  IADD3 R6, P3, R6, UR6, RZ ;  /* 0x0000000606067c10 */ /* 0x000fc4000ff7e0ff */
[----:B-1----:R-:W-:Y:S02]  /*03d0*/  CS2R R2, SRZ ;  /* 0x0000000000027805 */ /* 0x002fe4000001ff00 */
[----:B------:R-:W-:Y:S02]  /*03e0*/  CS2R R8, SRZ ;  /* 0x0000000000087805 */ /* 0x000fe4000001ff00 */
[----:B------:R-:W-:Y:S01]  /*03f0*/  IADD3.X R7, R7, UR7, RZ, P3, !PT ;  /* 0x0000000707077c10 */ /* 0x000fe20009ffe4ff */
[----:B----4-:R-:W-:-:S03]  /*0400*/  IMAD.WIDE R20, R23, 0x4, R20 ;  /* 0x0000000417147825 */ /* 0x010fc600078e0214 */
[----:B------:R-:W4:Y:S01]  /*0410*/  @!P0 LDG.E.64 R8, desc[UR4][R14.64+-0x5400] ;  /* 0xffac00040e088981 */ /* 0x000f22000c1e1b00 */
[----:B0----5:R-:W0:Y:S03]  /*0420*/  LDC.64 R24, c[0x0][0x230] ;  /* 0x00008c00ff187b82 */ /* 0x021e260000000a00 */
[----:B------:R1:W5:Y:S04]  /*0430*/  @P2 LDG.E.64 R26, desc[UR4][R6.64+-0x5a00] ;  /* 0xffa60004061a2981 */ /* 0x000368000c1e1b00 */
[----:B------:R-:W4:Y:S04]  /*0440*/  @!P1 LDG.E.64 R2, desc[UR4][R16.64] ;  /* 0x0000000410029981 */ /* 0x000f28000c1e1b00 */
[----:B------:R0:W5:Y:S01]  /*0450*/  @!P1 LDG.E.64 R12, desc[UR4][R20.64] ;  /* 0x00000004140c9981 */ /* 0x000162000c1e1b00 */
[----:B-1----:R-:W1:Y:S01]  /*0460*/  LDC.64 R6, c[0x0][0x240] ;  /* 0x00009000ff067b82 */ /* 0x002e620000000a00 */
[----:B------:R-:W-:Y:S01]  /*0470*/  CS2R R14, SRZ ;  /* 0x00000000000e7805 */ /* 0x000fe2000001ff00 */
[----:B--2---:R-:W-:-:S05]  /*0480*/  IMAD.WIDE R4, R23, 0x4, R4 ;  /* 0x0000000417047825 */ /* 0x004fca00078e0204 */
[----:B------:R2:W5:Y:S01]  /*0490*/  @!P1 LDG.E.64 R14, desc[UR4][R4.64] ;  /* 0x00000004040e9981 */ /* 0x000562000c1e1b00 */
[----:B0-----:R-:W-:-:S05]  /*04a0*/  IMAD.WIDE R24, R19, 0x4, R24 ;  /* 0x0000000413187825 */ /* 0x001fca00078e0218 */
[----:B------:R-:W5:Y:S01]  /*04b0*/  LDG.E.EL R16, desc[UR4][R24.64] ;  /* 0x0000000418107981 */ /* 0x000f62000c2e1900 */
[----:B------:R-:W-:-:S04]  /*04c0*/  IMAD.WIDE R28, R19, 0x4, R28 ;  /* 0x00000004131c7825 */ /* 0x000fc800078e021c */
[C---:B-1----:R-:W-:Y:S02]  /*04d0*/  IMAD.WIDE R20, R19.reuse, 0x4, R6 ;  /* 0x0000000413147825 */ /* 0x042fe400078e0206 */
[----:B------:R-:W5:Y:S04]  /*04e0*/  LDG.E.EL R6, desc[UR4][R28.64] ;  /* 0x000000041c067981 */ /* 0x000f68000c2e1900 */
[----:B------:R-:W5:Y:S01]  /*04f0*/  LDG.E.EL R17, desc[UR4][R20.64] ;  /* 0x0000000414117981 */ /* 0x000f62000c2e1900 */
[----:B------:R-:W-:Y:S01]  /*0500*/  ISETP.GE.AND P6, PT, R19, 0x550, PT ;  /* 0x000005501300780c */ /* 0x000fe20003fc6270 */
[----:B---3--:R-:W-:-:S04]  /*0510*/  FADD R0, R0, 0.0010000000474974513054 ;  /* 0x3a83126f00007421 */ /* 0x008fc80000000000 */
[----:B------:R-:W0:Y:S02]  /*0520*/  MUFU.SQRT R7, R0 ;  /* 0x0000000000077308 */ /* 0x000e240000002000 */
[C---:B0-----:R-:W-:Y:S02]  /*0530*/  FSETP.GT.AND P3, PT, R7.reuse, 8.50705917302346158658e+37, PT ;  /* 0x7e8000000700780b */ /* 0x041fe40003f64000 */
[----:B------:R-:W-:Y:S02]  /*0540*/  FSETP.GEU.AND P4, PT, R7, 1.175494350822287508e-38, PT ;  /* 0x008000000700780b */ /* 0x000fe40003f8e000 */
[----:B--2---:R-:W-:Y:S02]  /*0550*/  SEL R4, R10, RZ, !P5 ;  /* 0x000000ff0a047207 */ /* 0x004fe40006800000 */
[----:B------:R-:W-:Y:S02]  /*0560*/  SEL R11, R11, RZ, !P5 ;  /* 0x000000ff0b0b7207 */ /* 0x000fe40006800000 */
[----:B------:R-:W-:-:S05]  /*0570*/  ISETP.GE.AND P5, PT, R19, 0x568, PT ;  /* 0x000005681300780c */ /* 0x000fca0003fa6270 */
[----:B------:R-:W-:Y:S01]  /*0580*/  @P3 FMUL R7, R7, 0.25 ;  /* 0x3e80000007073820 */ /* 0x000fe20000400000 */
[----:B----4-:R-:W-:-:S03]  /*0590*/  SEL R2, R2, RZ, !P1 ;  /* 0x000000ff02027207 */ /* 0x010fc60004800000 */
[----:B------:R-:W-:Y:S01]  /*05a0*/  @!P4 FMUL R7, R7, 16777216 ;  /* 0x4b8000000707c820 */ /* 0x000fe20000400000 */
[----:B-----5:R-:W-:Y:S02]  /*05b0*/  SEL R5, R12, RZ, !P1 ;  /* 0x000000ff0c057207 */ /* 0x020fe40004800000 */
[----:B------:R-:W-:Y:S02]  /*05c0*/  SEL R19, R8, RZ, !P0 ;  /* 0x000000ff08137207 */ /* 0x000fe40004000000 */
[----:B------:R-:W-:Y:S01]  /*05d0*/  SEL R8, R9, RZ, !P0 ;  /* 0x000000ff09087207 */ /* 0x000fe20004000000 */
[----:B------:R-:W0:Y:S01]  /*05e0*/  MUFU.RCP R7, R7 ;  /* 0x0000000700077308 */ /* 0x000e220000001000 */
[----:B------:R-:W-:Y:S01]  /*05f0*/  FADD R0, R2, R5 ;  /* 0x0000000502007221 */ /* 0x000fe20000000000 */
[----:B------:R-:W-:Y:S01]  /*0600*/  IMAD.MOV.U32 R10, RZ, RZ, 0x3e800000 ;  /* 0x3e800000ff0a7424 */ /* 0x000fe200078e00ff */
[----:B------:R-:W-:Y:S02]  /*0610*/  SEL R2, R11, R8, !P6 ;  /* 0x000000080b027207 */ /* 0x000fe40007000000 */
[----:B------:R-:W-:-:S02]  /*0620*/  SEL R4, R4, R19, !P6 ;  /* 0x0000001304047207 */ /* 0x000fc40007000000 */
[----:B------:R-:W-:Y:S02]  /*0630*/  ISETP.GE.U32.AND P0, PT, R22, 0x168, PT ;  /* 0x000001681600780c */ /* 0x000fe40003f06070 */
[----:B------:R-:W-:Y:S02]  /*0640*/  SEL R8, R3, RZ, !P1 ;  /* 0x000000ff03087207 */ /* 0x000fe40004800000 */
[----:B------:R-:W-:Y:S02]  /*0650*/  SEL R13, R13, RZ, !P1 ;  /* 0x000000ff0d0d7207 */ /* 0x000fe40004800000 */
[----:B------:R-:W-:Y:S02]  /*0660*/  SEL R26, R26, RZ, P2 ;  /* 0x000000ff1a1a7207 */ /* 0x000fe40001000000 */
[----:B------:R-:W-:Y:S02]  /*0670*/  SEL R9, R14, RZ, !P1 ;  /* 0x000000ff0e097207 */ /* 0x000fe40004800000 */
[----:B------:R-:W-:Y:S01]  /*0680*/  FSEL R10, R10, 1, P3 ;  /* 0x3f8000000a0a7808 */ /* 0x000fe20001800000 */
[----:B------:R-:W-:Y:S01]  /*0690*/  FADD R8, R8, R13 ;  /* 0x0000000d08087221 */ /* 0x000fe20000000000 */
[----:B------:R-:W-:-:S02]  /*06a0*/  SEL R27, R27, RZ, P2 ;  /* 0x000000ff1b1b7207 */ /* 0x000fc40001000000 */
[----:B------:R-:W-:Y:S02]  /*06b0*/  SEL R15, R15, RZ, !P1 ;  /* 0x000000ff0f0f7207 */ /* 0x000fe40004800000 */
[----:B------:R-:W-:Y:S02]  /*06c0*/  @!P5 FSEL R26, R4, RZ, !P0 ;  /* 0x000000ff041ad208 */ /* 0x000fe40004000000 */
[----:B------:R-:W-:Y:S01]  /*06d0*/  @!P5 FSEL R27, R2, RZ, !P0 ;  /* 0x000000ff021bd208 */ /* 0x000fe20004000000 */
[----:B------:R-:W1:Y:S01]  /*06e0*/  LDC.64 R4, c[0x0][0x250] ;  /* 0x00009400ff047b82 */ /* 0x000e620000000a00 */
[----:B------:R-:W-:Y:S01]  /*06f0*/  @!P4 FMUL R10, R10, 16777216 ;  /* 0x4b8000000a0ac820 */ /* 0x000fe20000400000 */
[----:B------:R-:W-:Y:S01]  /*0700*/  @!P1 FADD R26, R9, R0 ;  /* 0x00000000091a9221 */ /* 0x000fe20000000000 */
[----:B------:R-:W-:-:S05]  /*0710*/  @!P1 FADD R27, R15, R8 ;  /* 0x000000080f1b9221 */ /* 0x000fca0000000000 */
[----:B------:R-:W2:Y:S01]  /*0720*/  LDC.64 R2, c[0x0][0x258] ;  /* 0x00009600ff027b82 */ /* 0x000ea20000000a00 */
[----:B0-----:R-:W-:Y:S01]  /*0730*/  FMUL R7, R7, R10 ;  /* 0x0000000a07077220 */ /* 0x001fe20000400000 */
[C---:B------:R-:W-:Y:S01]  /*0740*/  FADD R0, -R16.reuse, R26 ;  /* 0x0000001a10007221 */ /* 0x040fe20000000100 */
[----:B------:R-:W-:-:S03]  /*0750*/  FADD R16, -R16, R27 ;  /* 0x0000001b10107221 */ /* 0x000fc60000000100 */
[-C--:B------:R-:W-:Y:S01]  /*0760*/  FMUL R0, R0, R7.reuse ;  /* 0x0000000700007220 */ /* 0x080fe20000400000 */
[----:B------:R-:W-:-:S03]  /*0770*/  FMUL R7, R16, R7 ;  /* 0x0000000710077220 */ /* 0x000fc60000400000 */
[C-C-:B------:R-:W-:Y:S01]  /*0780*/  FFMA R0, R17.reuse, R0, R6.reuse ;  /* 0x0000000011007223 */ /* 0x140fe20000000006 */
[----:B------:R-:W-:-:S04]  /*0790*/  FFMA R7, R17, R7, R6 ;  /* 0x0000000711077223 */ /* 0x000fc80000000006 */
[----:B------:R-:W-:Y:S02]  /*07a0*/  FSETP.GEU.AND P0, PT, R0, RZ, PT ;  /* 0x000000ff0000720b */ /* 0x000fe40003f0e000 */
[C---:B------:R-:W-:Y:S01]  /*07b0*/  FSETP.GEU.AND P1, PT, R7.reuse, RZ, PT ;  /* 0x000000ff0700720b */ /* 0x040fe20003f2e000 */
[----:B-1----:R-:W-:Y:S01]  /*07c0*/  IMAD.WIDE R4, R18, 0x4, R4 ;  /* 0x0000000412047825 */ /* 0x002fe200078e0204 */
[----:B------:R-:W-:Y:S02]  /*07d0*/  FSEL R6, R0, RZ, P0 ;  /* 0x000000ff00067208 */ /* 0x000fe40000000000 */
[----:B------:R-:W-:Y:S01]  /*07e0*/  FSEL R7, R7, RZ, P1 ;  /* 0x000000ff07077208 */ /* 0x000fe20000800000 */
[----:B--2---:R-:W-:Y:S01]  /*07f0*/  IMAD.WIDE R2, R18, 0x4, R2 ;  /* 0x0000000412027825 */ /* 0x004fe200078e0202 */
[----:B------:R-:W-:Y:S04]  /*0800*/  STG.E.64 desc[UR4][R4.64], R26 ;  /* 0x0000001a04007986 */ /* 0x000fe8000c101b04 */
[----:B------:R-:W-:Y:S01]  /*0810*/  STG.E.64 desc[UR4][R2.64], R6 ;  /* 0x0000000602007986 */ /* 0x000fe2000c101b04 */
[----:B------:R-:W-:Y:S05]  /*0820*/  EXIT ;  /* 0x000000000000794d */ /* 0x000fea0003800000 */
.L_x_0:
[----:B------:R-:W-:-:S00]  /*0830*/  BRA `(.L_x_0) ;  /* 0xfffffffc00fc7947 */ /* 0x000fc0000383ffff */
[----:B------:R-:W-:-:S00]  /*0840*/  NOP ;  /* 0x0000000000007918 */ /* 0x000fc00000000000 */
        /* <DEDUP_REMOVED lines=11> */
.L_x_1:


//--------------------- .nv.global.init           --------------------------
	.section	.nv.global.init,"aw",@progbits
.nv.global.init:
	.type		_$_str,@object
	.size		_$_str,(_$_str_$_2 - _$_str)
_$_str:
        /*0000*/ 	.byte	0x5f, 0x5f, 0x43, 0x55, 0x44, 0x41, 0x5f, 0x46, 0x54, 0x5a, 0x00
	.type		_$_str_$_2,@object
	.size		_$_str_$_2,(.L_1 - _$_str_$_2)
_$_str_$_2:
        /*000b*/ 	.byte	0x5f, 0x5f, 0x43, 0x55, 0x44, 0x41, 0x5f, 0x50, 0x52, 0x45, 0x43, 0x5f, 0x53, 0x51, 0x52, 0x54
        /*001b*/ 	.byte	0x00
.L_1:


//--------------------- .nv.constant0.triton_poi_fused__native_batch_norm_legit_no_training_cat_relu_39 --------------------------
	.section	.nv.constant0.triton_poi_fused__native_batch_norm_legit_no_training_cat_relu_39,"a",@progbits
	.sectionflags	@""
	.align	4
.nv.constant0.triton_poi_fused__native_batch_norm_legit_no_training_cat_relu_39:
	.zero		612
